	.headerflags	@"EF_CUDA_TEXMODE_UNIFIED EF_CUDA_64BIT_ADDRESS EF_CUDA_ACCELERATORS EF_CUDA_SM90 EF_CUDA_VIRTUAL_SM(EF_CUDA_SM90)"
	.elftype	@"ET_EXEC"


//--------------------- .nv.info                  --------------------------
	.section	.nv.info,"",@"SHT_CUDA_INFO"
	.align	4


	//----- nvinfo : EIATTR_REGCOUNT
	.align		4
        /*0000*/ 	.byte	0x04, 0x2f
        /*0002*/ 	.short	(.L_1 - .L_0)
	.align		4
.L_0:
        /*0004*/ 	.word	index@(triton_poi_fused_avg_pool2d_constant_pad_nd_1)
        /*0008*/ 	.word	0x0000000c


	//----- nvinfo : EIATTR_MIN_STACK_SIZE
	.align		4
.L_1:
        /*000c*/ 	.byte	0x04, 0x12
        /*000e*/ 	.short	(.L_3 - .L_2)
	.align		4
.L_2:
        /*0010*/ 	.word	index@(triton_poi_fused_avg_pool2d_constant_pad_nd_1)
        /*0014*/ 	.word	0x00000000


	//----- nvinfo : EIATTR_FRAME_SIZE
	.align		4
.L_3:
        /*0018*/ 	.byte	0x04, 0x11
        /*001a*/ 	.short	(.L_5 - .L_4)
	.align		4
.L_4:
        /*001c*/ 	.word	index@(triton_poi_fused_avg_pool2d_constant_pad_nd_1)
        /*0020*/ 	.word	0x00000000


	//----- nvinfo : EIATTR_MIN_STACK_SIZE
	.align		4
.L_5:
        /*0024*/ 	.byte	0x04, 0x12
        /*0026*/ 	.short	(.L_7 - .L_6)
	.align		4
.L_6:
        /*0028*/ 	.word	index@(triton_poi_fused_avg_pool2d_constant_pad_nd_1)
        /*002c*/ 	.word	0x00000000
.L_7:


//--------------------- .nv.info.triton_poi_fused_avg_pool2d_constant_pad_nd_1 --------------------------
	.section	.nv.info.triton_poi_fused_avg_pool2d_constant_pad_nd_1,"",@"SHT_CUDA_INFO"
	.sectionflags	@""
	.align	4


	//----- nvinfo : EIATTR_CUDA_API_VERSION
	.align		4
        /*0000*/ 	.byte	0x04, 0x37
        /*0002*/ 	.short	(.L_9 - .L_8)
.L_8:
        /*0004*/ 	.word	0x0000007c


	//----- nvinfo : EIATTR_KPARAM_INFO
	.align		4
.L_9:
        /*0008*/ 	.byte	0x04, 0x17
        /*000a*/ 	.short	(.L_11 - .L_10)
.L_10:
        /*000c*/ 	.word	0x00000000
        /*0010*/ 	.short	0x0002
        /*0012*/ 	.short	0x0010
        /*0014*/ 	.byte	0x00, 0xf0, 0x11, 0x00


	//----- nvinfo : EIATTR_KPARAM_INFO
	.align		4
.L_11:
        /*0018*/ 	.byte	0x04, 0x17
        /*001a*/ 	.short	(.L_13 - .L_12)
.L_12:
        /*001c*/ 	.word	0x00000000
        /*0020*/ 	.short	0x0001
        /*0022*/ 	.short	0x0008
        /*0024*/ 	.byte	0x00, 0xf4, 0x21, 0x00


	//----- nvinfo : EIATTR_KPARAM_INFO
	.align		4
.L_13:
        /*0028*/ 	.byte	0x04, 0x17
        /*002a*/ 	.short	(.L_15 - .L_14)
.L_14:
        /*002c*/ 	.word	0x00000000
        /*0030*/ 	.short	0x0000
        /*0032*/ 	.short	0x0000
        /*0034*/ 	.byte	0x00, 0xf4, 0x21, 0x00


	//----- nvinfo : EIATTR_SPARSE_MMA_MASK
	.align		4
.L_15:
        /*0038*/ 	.byte	0x03, 0x50
        /*003a*/ 	.short	0x0000


	//----- nvinfo : EIATTR_MAXREG_COUNT
	.align		4
        /*003c*/ 	.byte	0x03, 0x1b
        /*003e*/ 	.short	0x00ff


	//----- nvinfo : EIATTR_EXIT_INSTR_OFFSETS
	.align		4
        /*0040*/ 	.byte	0x04, 0x1c
        /*0042*/ 	.short	(.L_17 - .L_16)


	//   ....[0]....
.L_16:
        /*0044*/ 	.word	0x00000210


	//   ....[1]....
        /*0048*/ 	.word	0x00000230


	//----- nvinfo : EIATTR_REQNTID
	.align		4
.L_17:
        /*004c*/ 	.byte	0x04, 0x10
        /*004e*/ 	.short	(.L_19 - .L_18)
.L_18:
        /*0050*/ 	.word	0x00000080
        /*0054*/ 	.word	0x00000001
        /*0058*/ 	.word	0x00000001


	//----- nvinfo : EIATTR_CRS_STACK_SIZE
	.align		4
.L_19:
        /*005c*/ 	.byte	0x04, 0x1e
        /*005e*/ 	.short	(.L_21 - .L_20)
.L_20:
        /*0060*/ 	.word	0x00000000


	//----- nvinfo : EIATTR_CBANK_PARAM_SIZE
	.align		4
.L_21:
        /*0064*/ 	.byte	0x03, 0x19
        /*0066*/ 	.short	0x0014


	//----- nvinfo : EIATTR_PARAM_CBANK
	.align		4
        /*0068*/ 	.byte	0x04, 0x0a
        /*006a*/ 	.short	(.L_23 - .L_22)
	.align		4
.L_22:
        /*006c*/ 	.word	index@(.nv.constant0.triton_poi_fused_avg_pool2d_constant_pad_nd_1)
        /*0070*/ 	.short	0x0210
        /*0072*/ 	.short	0x0014


	//----- nvinfo : EIATTR_SW_WAR
	.align		4
.L_23:
        /*0074*/ 	.byte	0x04, 0x36
        /*0076*/ 	.short	(.L_25 - .L_24)
.L_24:
        /*0078*/ 	.word	0x00000008
.L_25:


//--------------------- .nv.callgraph             --------------------------
	.section	.nv.callgraph,"",@"SHT_CUDA_CALLGRAPH"
	.align	4
	.sectionentsize	8
	.align		4
        /*0000*/ 	.word	0x00000000
	.align		4
        /*0004*/ 	.word	0xffffffff
	.align		4
        /*0008*/ 	.word	0x00000000
	.align		4
        /*000c*/ 	.word	0xfffffffe
	.align		4
        /*0010*/ 	.word	0x00000000
	.align		4
        /*0014*/ 	.word	0xfffffffd
	.align		4
        /*0018*/ 	.word	0x00000000
	.align		4
        /*001c*/ 	.word	0xfffffffc


//--------------------- .text.triton_poi_fused_avg_pool2d_constant_pad_nd_1 --------------------------
	.section	.text.triton_poi_fused_avg_pool2d_constant_pad_nd_1,"ax",@progbits
	.align	128
        .global         triton_poi_fused_avg_pool2d_constant_pad_nd_1
        .type           triton_poi_fused_avg_pool2d_constant_pad_nd_1,@function
        .size           triton_poi_fused_avg_pool2d_constant_pad_nd_1,(.L_x_3 - triton_poi_fused_avg_pool2d_constant_pad_nd_1)
        .other          triton_poi_fused_avg_pool2d_constant_pad_nd_1,@"STO_CUDA_ENTRY STV_DEFAULT"
triton_poi_fused_avg_pool2d_constant_pad_nd_1:
.text.triton_poi_fused_avg_pool2d_constant_pad_nd_1:
[----:B------:R-:W0:Y:S02]  /*0000*/  LDC R1, c[0x0][0x28] ;  /* 0x00000a00ff017b82 */ /* 0x000e240000000800 */
[----:B------:R-:W1:Y:S01]  /*0010*/  S2R R0, SR_TID.X ;  /* 0x0000000000007919 */ /* 0x000e620000002100 */
[----:B------:R-:W-:Y:S01]  /*0020*/  ULDC.64 UR4, c[0x0][0x208] ;  /* 0x0000820000047ab9 */ /* 0x000fe20000000a00 */
[----:B------:R-:W-:Y:S01]  /*0030*/  BSSY B0, `(.L_x_0) ;  /* 0x0000017000007945 */ /* 0x000fe20003800000 */
[----:B------:R-:W2:Y:S01]  /*0040*/  S2R R7, SR_CTAID.X ;  /* 0x0000000000077919 */ /* 0x000ea20000002500 */
[----:B-1----:R-:W-:Y:S02]  /*0050*/  LOP3.LUT R0, R0, 0x7f, RZ, 0xc0, !PT ;  /* 0x0000007f00007812 */ /* 0x002fe400078ec0ff */
[----:B--2---:R-:W-:-:S03]  /*0060*/  SHF.R.S32.HI R2, RZ, 0x18, R7 ;  /* 0x00000018ff027819 */ /* 0x004fc60000011407 */
[----:B------:R-:W-:Y:S01]  /*0070*/  IMAD R7, R7, 0x80, R0 ;  /* 0x0000008007077824 */ /* 0x000fe200078e0200 */
[----:B------:R-:W-:-:S03]  /*0080*/  SGXT R0, R2, 0x1 ;  /* 0x000000010200781a */ /* 0x000fc60000000200 */
[----:B------:R-:W-:Y:S01]  /*0090*/  VIADD R9, R7, 0x5 ;  /* 0x0000000507097836 */ /* 0x000fe20000000000 */
[----:B------:R-:W1:Y:S01]  /*00a0*/  LDC.64 R2, c[0x0][0x210] ;  /* 0x00008400ff027b82 */ /* 0x000e620000000a00 */
[----:B------:R-:W-:-:S04]  /*00b0*/  LEA.HI R0, R0, R7, RZ, 0x2 ;  /* 0x0000000700007211 */ /* 0x000fc800078f10ff */
[----:B------:R-:W-:Y:S02]  /*00c0*/  SHF.R.S32.HI R4, RZ, 0x2, R0 ;  /* 0x00000002ff047819 */ /* 0x000fe40000011400 */
[----:B------:R-:W-:Y:S02]  /*00d0*/  LOP3.LUT R0, R0, 0xfffffffc, RZ, 0xc0, !PT ;  /* 0xfffffffc00007812 */ /* 0x000fe400078ec0ff */
[----:B------:R-:W-:-:S03]  /*00e0*/  LEA.HI R5, R4, R4, RZ, 0x2 ;  /* 0x0000000404057211 */ /* 0x000fc600078f10ff */
[----:B------:R-:W-:Y:S01]  /*00f0*/  IMAD.MOV R6, RZ, RZ, -R0 ;  /* 0x000000ffff067224 */ /* 0x000fe200078e0a00 */
[----:B------:R-:W-:-:S05]  /*0100*/  LOP3.LUT R5, R5, 0xfffffffc, RZ, 0xc0, !PT ;  /* 0xfffffffc05057812 */ /* 0x000fca00078ec0ff */
[----:B------:R-:W-:Y:S02]  /*0110*/  IMAD.IADD R0, R4, 0x1, -R5 ;  /* 0x0000000104007824 */ /* 0x000fe400078e0a05 */
[----:B------:R-:W2:Y:S03]  /*0120*/  LDC.64 R4, c[0x0][0x218] ;  /* 0x00008600ff047b82 */ /* 0x000ea60000000a00 */
[----:B------:R-:W-:Y:S01]  /*0130*/  VIADDMNMX R0, R7, R6, R0, !PT ;  /* 0x0000000607007246 */ /* 0x000fe20007800100 */
[----:B-1----:R-:W-:-:S03]  /*0140*/  IMAD.WIDE R2, R9, 0x4, R2 ;  /* 0x0000000409027825 */ /* 0x002fc600078e0202 */
[----:B------:R-:W-:Y:S01]  /*0150*/  ISETP.GE.AND P0, PT, R0, 0x3, PT ;  /* 0x000000030000780c */ /* 0x000fe20003f06270 */
[----:B------:R-:W-:-:S03]  /*0160*/  IMAD.MOV.U32 R0, RZ, RZ, RZ ;  /* 0x000000ffff007224 */ /* 0x000fc600078e00ff */
[----:B------:R-:W-:-:S13]  /*0170*/  ISETP.LT.AND P1, PT, R7, 0x100, !P0 ;  /* 0x000001000700780c */ /* 0x000fda0004721270 */
[----:B--2---:R-:W-:Y:S05]  /*0180*/  @!P1 BRA `(.L_x_1) ;  /* 0x0000000000049947 */ /* 0x004fea0003800000 */
[----:B------:R1:W5:Y:S02]  /*0190*/  LDG.E R0, desc[UR4][R2.64] ;  /* 0x0000000402007981 */ /* 0x000364000c1e1900 */
.L_x_1:
[----:B------:R-:W-:Y:S05]  /*01a0*/  BSYNC B0 ;  /* 0x0000000000007941 */ /* 0x000fea0003800000 */
.L_x_0:
[C---:B------:R-:W-:Y:S01]  /*01b0*/  ISETP.GE.AND P2, PT, R7.reuse, 0x100, PT ;  /* 0x000001000700780c */ /* 0x040fe20003f46270 */
[----:B-1----:R-:W-:Y:S01]  /*01c0*/  IMAD.WIDE R2, R7, 0x4, R4 ;  /* 0x0000000407027825 */ /* 0x002fe200078e0204 */
[----:B-----5:R-:W-:-:S04]  /*01d0*/  SEL R0, R0, RZ, P1 ;  /* 0x000000ff00007207 */ /* 0x020fc80000800000 */
[----:B------:R-:W-:-:S04]  /*01e0*/  FSETP.GEU.AND P1, PT, R0, RZ, PT ;  /* 0x000000ff0000720b */ /* 0x000fc80003f2e000 */
[----:B------:R-:W-:-:S04]  /*01f0*/  FSEL R0, R0, RZ, P1 ;  /* 0x000000ff00007208 */ /* 0x000fc80000800000 */
[----:B------:R-:W-:Y:S01]  /*0200*/  SEL R5, R0, RZ, !P0 ;  /* 0x000000ff00057207 */ /* 0x000fe20004000000 */
[----:B------:R-:W-:Y:S06]  /*0210*/  @P2 EXIT ;  /* 0x000000000000294d */ /* 0x000fec0003800000 */
[----:B------:R-:W-:Y:S01]  /*0220*/  STG.E desc[UR4][R2.64], R5 ;  /* 0x0000000502007986 */ /* 0x000fe2000c101904 */
[----:B------:R-:W-:Y:S05]  /*0230*/  EXIT ;  /* 0x000000000000794d */ /* 0x000fea0003800000 */
.L_x_2:
[----:B------:R-:W-:-:S00]  /*0240*/  BRA `(.L_x_2) ;  /* 0xfffffffc00fc7947 */ /* 0x000fc0000383ffff */
[----:B------:R-:W-:-:S00]  /*0250*/  NOP ;  /* 0x0000000000007918 */ /* 0x000fc00000000000 */
        /* <DEDUP_REMOVED lines=10> */
.L_x_3:


//--------------------- .nv.constant0.triton_poi_fused_avg_pool2d_constant_pad_nd_1 --------------------------
	.section	.nv.constant0.triton_poi_fused_avg_pool2d_constant_pad_nd_1,"a",@progbits
	.sectionflags	@""
	.align	4
.nv.constant0.triton_poi_fused_avg_pool2d_constant_pad_nd_1:
	.zero		548
